//
// Generated by NVIDIA NVVM Compiler
//
// Compiler Build ID: CL-36424714
// Cuda compilation tools, release 13.0, V13.0.88
// Based on NVVM 20.0.0
//

.version 9.0
.target sm_100
.address_size 64

	// .globl	_Z10mul_globalPffi
// _ZZ10mul_sharedPffiE3buf has been demoted

.visible .entry _Z10mul_globalPffi(
	.param .u64 .ptr .align 1 _Z10mul_globalPffi_param_0,
	.param .f32 _Z10mul_globalPffi_param_1,
	.param .u32 _Z10mul_globalPffi_param_2
)
{
	.reg .pred 	%p<2>;
	.reg .b32 	%r<6>;
	.reg .b32 	%f<4>;
	.reg .b64 	%rd<5>;

	ld.param.u64 	%rd1, [_Z10mul_globalPffi_param_0];
	ld.param.f32 	%f1, [_Z10mul_globalPffi_param_1];
	ld.param.u32 	%r2, [_Z10mul_globalPffi_param_2];
	mov.u32 	%r3, %ctaid.x;
	mov.u32 	%r4, %ntid.x;
	mov.u32 	%r5, %tid.x;
	mad.lo.s32 	%r1, %r3, %r4, %r5;
	setp.ge.s32 	%p1, %r1, %r2;
	@%p1 bra 	$L__BB0_2;
	cvta.to.global.u64 	%rd2, %rd1;
	mul.wide.s32 	%rd3, %r1, 4;
	add.s64 	%rd4, %rd2, %rd3;
	ld.global.f32 	%f2, [%rd4];
	mul.f32 	%f3, %f1, %f2;
	st.global.f32 	[%rd4], %f3;
$L__BB0_2:
	ret;

}
	// .globl	_Z10mul_sharedPffi
.visible .entry _Z10mul_sharedPffi(
	.param .u64 .ptr .align 1 _Z10mul_sharedPffi_param_0,
	.param .f32 _Z10mul_sharedPffi_param_1,
	.param .u32 _Z10mul_sharedPffi_param_2
)
{
	.reg .pred 	%p<3>;
	.reg .b32 	%r<9>;
	.reg .b32 	%f<5>;
	.reg .b64 	%rd<5>;
	// demoted variable
	.shared .align 4 .b8 _ZZ10mul_sharedPffiE3buf[1024];
	ld.param.u64 	%rd2, [_Z10mul_sharedPffi_param_0];
	ld.param.f32 	%f1, [_Z10mul_sharedPffi_param_1];
	ld.param.u32 	%r3, [_Z10mul_sharedPffi_param_2];
	cvta.to.global.u64 	%rd3, %rd2;
	mov.u32 	%r4, %ctaid.x;
	mov.u32 	%r5, %ntid.x;
	mov.u32 	%r6, %tid.x;
	mad.lo.s32 	%r1, %r4, %r5, %r6;
	setp.ge.s32 	%p1, %r1, %r3;
	mul.wide.s32 	%rd4, %r1, 4;
	add.s64 	%rd1, %rd3, %rd4;
	shl.b32 	%r7, %r6, 2;
	mov.u32 	%r8, _ZZ10mul_sharedPffiE3buf;
	add.s32 	%r2, %r8, %r7;
	@%p1 bra 	$L__BB1_2;
	ld.global.f32 	%f2, [%rd1];
	st.shared.f32 	[%r2], %f2;
$L__BB1_2:
	setp.ge.s32 	%p2, %r1, %r3;
	bar.sync 	0;
	@%p2 bra 	$L__BB1_4;
	ld.shared.f32 	%f3, [%r2];
	mul.f32 	%f4, %f1, %f3;
	st.global.f32 	[%rd1], %f4;
$L__BB1_4:
	ret;

}


// ===== COMPILED SASS (sm_100) =====

	.target	sm_100

	.elftype	@"ET_EXEC"


//--------------------- .note.nv.tkinfo           --------------------------
	.section	.note.nv.tkinfo,"",@"SHT_NOTE"
	.sectionflags	@"SHF_NOTE_NV_TKINFO"
	.tkinfo
        /*0018*/ 	.word	0x00000002
        /*0030*/ 	.string	""
        /*0030*/ 	.string	"ptxas"
        /*0030*/ 	.string	"Cuda compilation tools, release 13.0, V13.0.88"
        /*0030*/ 	.string	"Build cuda_13.0.r13.0/compiler.36424714_0"
        /*0030*/ 	.string	"-arch sm_100 -m 64 "



//--------------------- .note.nv.cuinfo           --------------------------
	.section	.note.nv.cuinfo,"",@"SHT_NOTE"
	.sectionflags	@"SHF_NOTE_NV_CUINFO"
        /*0018*/ 	.short	0x0002
        /*001a*/ 	.short	0x0064
        /*001c*/ 	.short	0x0082
	.zero		2


//--------------------- .nv.info                  --------------------------
	.section	.nv.info,"",@"SHT_CUDA_INFO"
	.align	4


	//----- nvinfo : EIATTR_REGCOUNT
	.align		4
        /*0000*/ 	.byte	0x04, 0x2f
        /*0002*/ 	.short	(.L_1 - .L_0)
	.align		4
.L_0:
        /*0004*/ 	.word	index@(_Z10mul_globalPffi)
        /*0008*/ 	.word	0x00000008


	//----- nvinfo : EIATTR_FRAME_SIZE
	.align		4
.L_1:
        /*000c*/ 	.byte	0x04, 0x11
        /*000e*/ 	.short	(.L_3 - .L_2)
	.align		4
.L_2:
        /*0010*/ 	.word	index@(_Z10mul_globalPffi)
        /*0014*/ 	.word	0x00000000


	//----- nvinfo : EIATTR_REGCOUNT
	.align		4
.L_3:
        /*0018*/ 	.byte	0x04, 0x2f
        /*001a*/ 	.short	(.L_5 - .L_4)
	.align		4
.L_4:
        /*001c*/ 	.word	index@(_Z10mul_sharedPffi)
        /*0020*/ 	.word	0x00000008


	//----- nvinfo : EIATTR_FRAME_SIZE
	.align		4
.L_5:
        /*0024*/ 	.byte	0x04, 0x11
        /*0026*/ 	.short	(.L_7 - .L_6)
	.align		4
.L_6:
        /*0028*/ 	.word	index@(_Z10mul_sharedPffi)
        /*002c*/ 	.word	0x00000000


	//----- nvinfo : EIATTR_MIN_STACK_SIZE
	.align		4
.L_7:
        /*0030*/ 	.byte	0x04, 0x12
        /*0032*/ 	.short	(.L_9 - .L_8)
	.align		4
.L_8:
        /*0034*/ 	.word	index@(_Z10mul_sharedPffi)
        /*0038*/ 	.word	0x00000000


	//----- nvinfo : EIATTR_MIN_STACK_SIZE
	.align		4
.L_9:
        /*003c*/ 	.byte	0x04, 0x12
        /*003e*/ 	.short	(.L_11 - .L_10)
	.align		4
.L_10:
        /*0040*/ 	.word	index@(_Z10mul_globalPffi)
        /*0044*/ 	.word	0x00000000
.L_11:


//--------------------- .nv.compat                --------------------------
	.section	.nv.compat,"",@"SHT_CUDA_COMPAT_INFO"
	.align	4
        /*0000*/ 	.byte	0x02, 0x09, 0x00, 0x00, 0x02, 0x02, 0x01, 0x00, 0x02, 0x05, 0x05, 0x00, 0x03, 0x07, 0x01, 0x01
        /*0010*/ 	.byte	0x02, 0x03, 0x00, 0x00, 0x02, 0x06, 0x01, 0x00, 0x04, 0x0b, 0x08, 0x00, 0x09, 0x00, 0x00, 0x00
        /*0020*/ 	.byte	0x00, 0x00, 0x00, 0x00


//--------------------- .nv.info._Z10mul_sharedPffi --------------------------
	.section	.nv.info._Z10mul_sharedPffi,"",@"SHT_CUDA_INFO"
	.sectionflags	@""
	.align	4


	//----- nvinfo : EIATTR_CUDA_API_VERSION
	.align		4
        /*0000*/ 	.byte	0x04, 0x37
        /*0002*/ 	.short	(.L_13 - .L_12)
.L_12:
        /*0004*/ 	.word	0x00000082


	//----- nvinfo : EIATTR_KPARAM_INFO
	.align		4
.L_13:
        /*0008*/ 	.byte	0x04, 0x17
        /*000a*/ 	.short	(.L_15 - .L_14)
.L_14:
        /*000c*/ 	.word	0x00000000
        /*0010*/ 	.short	0x0002
        /*0012*/ 	.short	0x000c
        /*0014*/ 	.byte	0x00, 0xf0, 0x11, 0x00


	//----- nvinfo : EIATTR_KPARAM_INFO
	.align		4
.L_15:
        /*0018*/ 	.byte	0x04, 0x17
        /*001a*/ 	.short	(.L_17 - .L_16)
.L_16:
        /*001c*/ 	.word	0x00000000
        /*0020*/ 	.short	0x0001
        /*0022*/ 	.short	0x0008
        /*0024*/ 	.byte	0x00, 0xf0, 0x11, 0x00


	//----- nvinfo : EIATTR_KPARAM_INFO
	.align		4
.L_17:
        /*0028*/ 	.byte	0x04, 0x17
        /*002a*/ 	.short	(.L_19 - .L_18)
.L_18:
        /*002c*/ 	.word	0x00000000
        /*0030*/ 	.short	0x0000
        /*0032*/ 	.short	0x0000
        /*0034*/ 	.byte	0x00, 0xf5, 0x21, 0x00


	//----- nvinfo : EIATTR_SPARSE_MMA_MASK
	.align		4
.L_19:
        /*0038*/ 	.byte	0x03, 0x50
        /*003a*/ 	.short	0x0000


	//----- nvinfo : EIATTR_MAXREG_COUNT
	.align		4
        /*003c*/ 	.byte	0x03, 0x1b
        /*003e*/ 	.short	0x00ff


	//----- nvinfo : EIATTR_NUM_BARRIERS
	.align		4
        /*0040*/ 	.byte	0x02, 0x4c
        /*0042*/ 	.byte	0x01
	.zero		1


	//----- nvinfo : EIATTR_MERCURY_ISA_VERSION
	.align		4
        /*0044*/ 	.byte	0x03, 0x5f
        /*0046*/ 	.short	0x0101


	//----- nvinfo : EIATTR_VRC_CTA_INIT_COUNT
	.align		4
        /*0048*/ 	.byte	0x02, 0x4a
	.zero		1
	.zero		1


	//----- nvinfo : EIATTR_EXIT_INSTR_OFFSETS
	.align		4
        /*004c*/ 	.byte	0x04, 0x1c
        /*004e*/ 	.short	(.L_21 - .L_20)


	//   ....[0]....
.L_20:
        /*0050*/ 	.word	0x00000110


	//   ....[1]....
        /*0054*/ 	.word	0x00000160


	//----- nvinfo : EIATTR_CBANK_PARAM_SIZE
	.align		4
.L_21:
        /*0058*/ 	.byte	0x03, 0x19
        /*005a*/ 	.short	0x0010


	//----- nvinfo : EIATTR_PARAM_CBANK
	.align		4
        /*005c*/ 	.byte	0x04, 0x0a
        /*005e*/ 	.short	(.L_23 - .L_22)
	.align		4
.L_22:
        /*0060*/ 	.word	index@(.nv.constant0._Z10mul_sharedPffi)
        /*0064*/ 	.short	0x0380
        /*0066*/ 	.short	0x0010


	//----- nvinfo : EIATTR_SW_WAR
	.align		4
.L_23:
        /*0068*/ 	.byte	0x04, 0x36
        /*006a*/ 	.short	(.L_25 - .L_24)
.L_24:
        /*006c*/ 	.word	0x00000008
.L_25:


//--------------------- .nv.info._Z10mul_globalPffi --------------------------
	.section	.nv.info._Z10mul_globalPffi,"",@"SHT_CUDA_INFO"
	.sectionflags	@""
	.align	4


	//----- nvinfo : EIATTR_CUDA_API_VERSION
	.align		4
        /*0000*/ 	.byte	0x04, 0x37
        /*0002*/ 	.short	(.L_27 - .L_26)
.L_26:
        /*0004*/ 	.word	0x00000082


	//----- nvinfo : EIATTR_KPARAM_INFO
	.align		4
.L_27:
        /*0008*/ 	.byte	0x04, 0x17
        /*000a*/ 	.short	(.L_29 - .L_28)
.L_28:
        /*000c*/ 	.word	0x00000000
        /*0010*/ 	.short	0x0002
        /*0012*/ 	.short	0x000c
        /*0014*/ 	.byte	0x00, 0xf0, 0x11, 0x00


	//----- nvinfo : EIATTR_KPARAM_INFO
	.align		4
.L_29:
        /*0018*/ 	.byte	0x04, 0x17
        /*001a*/ 	.short	(.L_31 - .L_30)
.L_30:
        /*001c*/ 	.word	0x00000000
        /*0020*/ 	.short	0x0001
        /*0022*/ 	.short	0x0008
        /*0024*/ 	.byte	0x00, 0xf0, 0x11, 0x00


	//----- nvinfo : EIATTR_KPARAM_INFO
	.align		4
.L_31:
        /*0028*/ 	.byte	0x04, 0x17
        /*002a*/ 	.short	(.L_33 - .L_32)
.L_32:
        /*002c*/ 	.word	0x00000000
        /*0030*/ 	.short	0x0000
        /*0032*/ 	.short	0x0000
        /*0034*/ 	.byte	0x00, 0xf5, 0x21, 0x00


	//----- nvinfo : EIATTR_SPARSE_MMA_MASK
	.align		4
.L_33:
        /*0038*/ 	.byte	0x03, 0x50
        /*003a*/ 	.short	0x0000


	//----- nvinfo : EIATTR_MAXREG_COUNT
	.align		4
        /*003c*/ 	.byte	0x03, 0x1b
        /*003e*/ 	.short	0x00ff


	//----- nvinfo : EIATTR_MERCURY_ISA_VERSION
	.align		4
        /*0040*/ 	.byte	0x03, 0x5f
        /*0042*/ 	.short	0x0101


	//----- nvinfo : EIATTR_VRC_CTA_INIT_COUNT
	.align		4
        /*0044*/ 	.byte	0x02, 0x4a
	.zero		1
	.zero		1


	//----- nvinfo : EIATTR_EXIT_INSTR_OFFSETS
	.align		4
        /*0048*/ 	.byte	0x04, 0x1c
        /*004a*/ 	.short	(.L_35 - .L_34)


	//   ....[0]....
.L_34:
        /*004c*/ 	.word	0x00000070


	//   ....[1]....
        /*0050*/ 	.word	0x000000f0


	//----- nvinfo : EIATTR_CBANK_PARAM_SIZE
	.align		4
.L_35:
        /*0054*/ 	.byte	0x03, 0x19
        /*0056*/ 	.short	0x0010


	//----- nvinfo : EIATTR_PARAM_CBANK
	.align		4
        /*0058*/ 	.byte	0x04, 0x0a
        /*005a*/ 	.short	(.L_37 - .L_36)
	.align		4
.L_36:
        /*005c*/ 	.word	index@(.nv.constant0._Z10mul_globalPffi)
        /*0060*/ 	.short	0x0380
        /*0062*/ 	.short	0x0010


	//----- nvinfo : EIATTR_SW_WAR
	.align		4
.L_37:
        /*0064*/ 	.byte	0x04, 0x36
        /*0066*/ 	.short	(.L_39 - .L_38)
.L_38:
        /*0068*/ 	.word	0x00000008
.L_39:


//--------------------- .nv.callgraph             --------------------------
	.section	.nv.callgraph,"",@"SHT_CUDA_CALLGRAPH"
	.align	4
	.sectionentsize	8
	.align		4
        /*0000*/ 	.word	0x00000000
	.align		4
        /*0004*/ 	.word	0xffffffff
	.align		4
        /*0008*/ 	.word	0x00000000
	.align		4
        /*000c*/ 	.word	0xfffffffe
	.align		4
        /*0010*/ 	.word	0x00000000
	.align		4
        /*0014*/ 	.word	0xfffffffd
	.align		4
        /*0018*/ 	.word	0x00000000
	.align		4
        /*001c*/ 	.word	0xfffffffc


//--------------------- .text._Z10mul_sharedPffi  --------------------------
	.section	.text._Z10mul_sharedPffi,"ax",@progbits
	.align	128
        .global         _Z10mul_sharedPffi
        .type           _Z10mul_sharedPffi,@function
        .size           _Z10mul_sharedPffi,(.L_x_2 - _Z10mul_sharedPffi)
        .other          _Z10mul_sharedPffi,@"STO_CUDA_ENTRY STV_DEFAULT"
_Z10mul_sharedPffi:
.text._Z10mul_sharedPffi:
[----:B------:R-:W-:Y:S01]  /*0000*/  LDC R1, c[0x0][0x37c] ;  /* 0x0000df00ff017b82 */ /* 0x000fe20000000800 */
[----:B------:R-:W0:Y:S07]  /*0010*/  S2R R0, SR_TID.X ;  /* 0x0000000000007919 */ /* 0x000e2e0000002100 */
[----:B------:R-:W0:Y:S01]  /*0020*/  S2UR UR4, SR_CTAID.X ;  /* 0x00000000000479c3 */ /* 0x000e220000002500 */
[----:B------:R-:W1:Y:S01]  /*0030*/  LDCU UR5, c[0x0][0x38c] ;  /* 0x00007180ff0577ac */ /* 0x000e620008000800 */
[----:B------:R-:W2:Y:S06]  /*0040*/  LDCU.64 UR6, c[0x0][0x358] ;  /* 0x00006b00ff0677ac */ /* 0x000eac0008000a00 */
[----:B------:R-:W0:Y:S08]  /*0050*/  LDC R5, c[0x0][0x360] ;  /* 0x0000d800ff057b82 */ /* 0x000e300000000800 */
[----:B------:R-:W3:Y:S01]  /*0060*/  LDC.64 R2, c[0x0][0x380] ;  /* 0x0000e000ff027b82 */ /* 0x000ee20000000a00 */
[----:B0-----:R-:W-:-:S05]  /*0070*/  IMAD R5, R5, UR4, R0 ;  /* 0x0000000405057c24 */ /* 0x001fca000f8e0200 */
[C---:B-1----:R-:W-:Y:S01]  /*0080*/  ISETP.GE.AND P0, PT, R5.reuse, UR5, PT ;  /* 0x0000000505007c0c */ /* 0x042fe2000bf06270 */
[----:B---3--:R-:W-:-:S12]  /*0090*/  IMAD.WIDE R2, R5, 0x4, R2 ;  /* 0x0000000405027825 */ /* 0x008fd800078e0202 */
[----:B--2---:R-:W2:Y:S01]  /*00a0*/  @!P0 LDG.E R5, desc[UR6][R2.64] ;  /* 0x0000000602058981 */ /* 0x004ea2000c1e1900 */
[----:B------:R-:W0:Y:S01]  /*00b0*/  S2UR UR5, SR_CgaCtaId ;  /* 0x00000000000579c3 */ /* 0x000e220000008800 */
[----:B------:R-:W-:Y:S02]  /*00c0*/  UMOV UR4, 0x400 ;  /* 0x0000040000047882 */ /* 0x000fe40000000000 */
[----:B0-----:R-:W-:-:S06]  /*00d0*/  ULEA UR4, UR5, UR4, 0x18 ;  /* 0x0000000405047291 */ /* 0x001fcc000f8ec0ff */
[----:B------:R-:W-:-:S05]  /*00e0*/  LEA R0, R0, UR4, 0x2 ;  /* 0x0000000400007c11 */ /* 0x000fca000f8e10ff */
[----:B--2---:R0:W-:Y:S01]  /*00f0*/  @!P0 STS [R0], R5 ;  /* 0x0000000500008388 */ /* 0x0041e20000000800 */
[----:B------:R-:W-:Y:S06]  /*0100*/  BAR.SYNC.DEFER_BLOCKING 0x0 ;  /* 0x0000000000007b1d */ /* 0x000fec0000010000 */
[----:B------:R-:W-:Y:S05]  /*0110*/  @P0 EXIT ;  /* 0x000000000000094d */ /* 0x000fea0003800000 */
[----:B0-----:R-:W0:Y:S01]  /*0120*/  LDS R0, [R0] ;  /* 0x0000000000007984 */ /* 0x001e220000000800 */
[----:B------:R-:W0:Y:S02]  /*0130*/  LDCU UR4, c[0x0][0x388] ;  /* 0x00007100ff0477ac */ /* 0x000e240008000800 */
[----:B0-----:R-:W-:-:S05]  /*0140*/  FMUL R5, R0, UR4 ;  /* 0x0000000400057c20 */ /* 0x001fca0008400000 */
[----:B------:R-:W-:Y:S01]  /*0150*/  STG.E desc[UR6][R2.64], R5 ;  /* 0x0000000502007986 */ /* 0x000fe2000c101906 */
[----:B------:R-:W-:Y:S05]  /*0160*/  EXIT ;  /* 0x000000000000794d */ /* 0x000fea0003800000 */
.L_x_0:
[----:B------:R-:W-:-:S00]  /*0170*/  BRA `(.L_x_0) ;  /* 0xfffffffc00fc7947 */ /* 0x000fc0000383ffff */
[----:B------:R-:W-:-:S00]  /*0180*/  NOP ;  /* 0x0000000000007918 */ /* 0x000fc00000000000 */
[----:B------:R-:W-:-:S00]  /*0190*/  NOP ;  /* 0x0000000000007918 */ /* 0x000fc00000000000 */
[----:B------:R-:W-:-:S00]  /*01a0*/  NOP ;  /* 0x0000000000007918 */ /* 0x000fc00000000000 */
[----:B------:R-:W-:-:S00]  /*01b0*/  NOP ;  /* 0x0000000000007918 */ /* 0x000fc00000000000 */
[----:B------:R-:W-:-:S00]  /*01c0*/  NOP ;  /* 0x0000000000007918 */ /* 0x000fc00000000000 */
[----:B------:R-:W-:-:S00]  /*01d0*/  NOP ;  /* 0x0000000000007918 */ /* 0x000fc00000000000 */
[----:B------:R-:W-:-:S00]  /*01e0*/  NOP ;  /* 0x0000000000007918 */ /* 0x000fc00000000000 */
[----:B------:R-:W-:-:S00]  /*01f0*/  NOP ;  /* 0x0000000000007918 */ /* 0x000fc00000000000 */
.L_x_2:


//--------------------- .text._Z10mul_globalPffi  --------------------------
	.section	.text._Z10mul_globalPffi,"ax",@progbits
	.align	128
        .global         _Z10mul_globalPffi
        .type           _Z10mul_globalPffi,@function
        .size           _Z10mul_globalPffi,(.L_x_3 - _Z10mul_globalPffi)
        .other          _Z10mul_globalPffi,@"STO_CUDA_ENTRY STV_DEFAULT"
_Z10mul_globalPffi:
.text._Z10mul_globalPffi:
[----:B------:R-:W-:Y:S01]  /*0000*/  LDC R1, c[0x0][0x37c] ;  /* 0x0000df00ff017b82 */ /* 0x000fe20000000800 */
[----:B------:R-:W0:Y:S07]  /*0010*/  S2R R0, SR_TID.X ;  /* 0x0000000000007919 */ /* 0x000e2e0000002100 */
[----:B------:R-:W0:Y:S01]  /*0020*/  S2UR UR4, SR_CTAID.X ;  /* 0x00000000000479c3 */ /* 0x000e220000002500 */
[----:B------:R-:W1:Y:S07]  /*0030*/  LDCU UR5, c[0x0][0x38c] ;  /* 0x00007180ff0577ac */ /* 0x000e6e0008000800 */
[----:B------:R-:W0:Y:S02]  /*0040*/  LDC R5, c[0x0][0x360] ;  /* 0x0000d800ff057b82 */ /* 0x000e240000000800 */
[----:B0-----:R-:W-:-:S05]  /*0050*/  IMAD R5, R5, UR4, R0 ;  /* 0x0000000405057c24 */ /* 0x001fca000f8e0200 */
[----:B-1----:R-:W-:-:S13]  /*0060*/  ISETP.GE.AND P0, PT, R5, UR5, PT ;  /* 0x0000000505007c0c */ /* 0x002fda000bf06270 */
[----:B------:R-:W-:Y:S05]  /*0070*/  @P0 EXIT ;  /* 0x000000000000094d */ /* 0x000fea0003800000 */
[----:B------:R-:W0:Y:S01]  /*0080*/  LDC.64 R2, c[0x0][0x380] ;  /* 0x0000e000ff027b82 */ /* 0x000e220000000a00 */
[----:B------:R-:W1:Y:S01]  /*0090*/  LDCU.64 UR4, c[0x0][0x358] ;  /* 0x00006b00ff0477ac */ /* 0x000e620008000a00 */
[----:B------:R-:W2:Y:S01]  /*00a0*/  LDCU UR6, c[0x0][0x388] ;  /* 0x00007100ff0677ac */ /* 0x000ea20008000800 */
[----:B0-----:R-:W-:-:S05]  /*00b0*/  IMAD.WIDE R2, R5, 0x4, R2 ;  /* 0x0000000405027825 */ /* 0x001fca00078e0202 */
[----:B-1----:R-:W2:Y:S02]  /*00c0*/  LDG.E R0, desc[UR4][R2.64] ;  /* 0x0000000402007981 */ /* 0x002ea4000c1e1900 */
[----:B--2---:R-:W-:-:S05]  /*00d0*/  FMUL R5, R0, UR6 ;  /* 0x0000000600057c20 */ /* 0x004fca0008400000 */
[----:B------:R-:W-:Y:S01]  /*00e0*/  STG.E desc[UR4][R2.64], R5 ;  /* 0x0000000502007986 */ /* 0x000fe2000c101904 */
[----:B------:R-:W-:Y:S05]  /*00f0*/  EXIT ;  /* 0x000000000000794d */ /* 0x000fea0003800000 */
.L_x_1:
        /* <DEDUP_REMOVED lines=16> */
.L_x_3:


//--------------------- .nv.shared._Z10mul_sharedPffi --------------------------
	.section	.nv.shared._Z10mul_sharedPffi,"aw",@nobits
	.sectionflags	@""
	.align	4
.nv.shared._Z10mul_sharedPffi:
	.zero		2048


//--------------------- .nv.shared.reserved.0     --------------------------
	.section	.nv.shared.reserved.0,"aw",@nobits
	.weak		__nv_reservedSMEM_offset_0_alias
	.size		__nv_reservedSMEM_offset_0_alias, 0, 64
	.other		__nv_reservedSMEM_offset_0_alias,@"STO_CUDA_RESERVED_SHARED STV_DEFAULT"
__nv_reservedSMEM_offset_0_alias:
	.zero		0
	.zero		64


//--------------------- .nv.constant0._Z10mul_sharedPffi --------------------------
	.section	.nv.constant0._Z10mul_sharedPffi,"a",@progbits
	.sectionflags	@""
	.align	4
.nv.constant0._Z10mul_sharedPffi:
	.zero		912


//--------------------- .nv.constant0._Z10mul_globalPffi --------------------------
	.section	.nv.constant0._Z10mul_globalPffi,"a",@progbits
	.sectionflags	@""
	.align	4
.nv.constant0._Z10mul_globalPffi:
	.zero		912


//--------------------- SYMBOLS --------------------------

	.type		.nv.reservedSmem.offset0,@object
	.size		.nv.reservedSmem.offset0,0x4
	.type		.nv.reservedSmem.cap,@object
	.size		.nv.reservedSmem.cap,0x4
